//
// Generated by NVIDIA NVVM Compiler
//
// Compiler Build ID: CL-36424714
// Cuda compilation tools, release 13.0, V13.0.88
// Based on NVVM 20.0.0
//

.version 9.0
.target sm_100
.address_size 64

	// .globl	_Z7computePKfS0_Pfi
.extern .shared .align 16 .b8 cache[];

.visible .entry _Z7computePKfS0_Pfi(
	.param .u64 .ptr .align 1 _Z7computePKfS0_Pfi_param_0,
	.param .u64 .ptr .align 1 _Z7computePKfS0_Pfi_param_1,
	.param .u64 .ptr .align 1 _Z7computePKfS0_Pfi_param_2,
	.param .u32 _Z7computePKfS0_Pfi_param_3
)
{
	.reg .pred 	%p<11>;
	.reg .b32 	%r<39>;
	.reg .b32 	%f<34>;
	.reg .b64 	%rd<22>;

	ld.param.u64 	%rd4, [_Z7computePKfS0_Pfi_param_0];
	ld.param.u64 	%rd5, [_Z7computePKfS0_Pfi_param_1];
	ld.param.u64 	%rd3, [_Z7computePKfS0_Pfi_param_2];
	ld.param.u32 	%r18, [_Z7computePKfS0_Pfi_param_3];
	cvta.to.global.u64 	%rd1, %rd5;
	cvta.to.global.u64 	%rd2, %rd4;
	mov.u32 	%r38, %ntid.x;
	mov.u32 	%r2, %ctaid.x;
	mov.u32 	%r3, %tid.x;
	mad.lo.s32 	%r36, %r38, %r2, %r3;
	mov.u32 	%r19, %nctaid.x;
	mul.lo.s32 	%r5, %r38, %r19;
	setp.ge.s32 	%p1, %r36, %r18;
	mov.f32 	%f33, 0f00000000;
	@%p1 bra 	$L__BB0_7;
	add.s32 	%r20, %r36, %r5;
	max.s32 	%r21, %r18, %r20;
	setp.lt.s32 	%p2, %r20, %r18;
	selp.u32 	%r22, 1, 0, %p2;
	add.s32 	%r23, %r20, %r22;
	sub.s32 	%r24, %r21, %r23;
	div.u32 	%r25, %r24, %r5;
	add.s32 	%r6, %r25, %r22;
	and.b32  	%r26, %r6, 3;
	setp.eq.s32 	%p3, %r26, 3;
	mov.f32 	%f33, 0f00000000;
	@%p3 bra 	$L__BB0_4;
	add.s32 	%r27, %r6, 1;
	and.b32  	%r28, %r27, 3;
	neg.s32 	%r34, %r28;
	mov.f32 	%f33, 0f00000000;
$L__BB0_3:
	.pragma "nounroll";
	mul.wide.s32 	%rd6, %r36, 4;
	add.s64 	%rd7, %rd1, %rd6;
	add.s64 	%rd8, %rd2, %rd6;
	ld.global.f32 	%f12, [%rd8];
	ld.global.f32 	%f13, [%rd7];
	fma.rn.f32 	%f33, %f12, %f13, %f33;
	add.s32 	%r36, %r36, %r5;
	add.s32 	%r34, %r34, 1;
	setp.ne.s32 	%p4, %r34, 0;
	@%p4 bra 	$L__BB0_3;
$L__BB0_4:
	setp.lt.u32 	%p5, %r6, 3;
	@%p5 bra 	$L__BB0_7;
	mul.wide.s32 	%rd12, %r5, 4;
	shl.b32 	%r29, %r5, 2;
$L__BB0_6:
	mul.wide.s32 	%rd9, %r36, 4;
	add.s64 	%rd10, %rd2, %rd9;
	ld.global.f32 	%f14, [%rd10];
	add.s64 	%rd11, %rd1, %rd9;
	ld.global.f32 	%f15, [%rd11];
	fma.rn.f32 	%f16, %f14, %f15, %f33;
	add.s64 	%rd13, %rd10, %rd12;
	ld.global.f32 	%f17, [%rd13];
	add.s64 	%rd14, %rd11, %rd12;
	ld.global.f32 	%f18, [%rd14];
	fma.rn.f32 	%f19, %f17, %f18, %f16;
	add.s64 	%rd15, %rd13, %rd12;
	ld.global.f32 	%f20, [%rd15];
	add.s64 	%rd16, %rd14, %rd12;
	ld.global.f32 	%f21, [%rd16];
	fma.rn.f32 	%f22, %f20, %f21, %f19;
	add.s64 	%rd17, %rd15, %rd12;
	ld.global.f32 	%f23, [%rd17];
	add.s64 	%rd18, %rd16, %rd12;
	ld.global.f32 	%f24, [%rd18];
	fma.rn.f32 	%f33, %f23, %f24, %f22;
	add.s32 	%r36, %r29, %r36;
	setp.lt.s32 	%p6, %r36, %r18;
	@%p6 bra 	$L__BB0_6;
$L__BB0_7:
	shl.b32 	%r30, %r3, 2;
	mov.u32 	%r31, cache;
	add.s32 	%r15, %r31, %r30;
	st.shared.f32 	[%r15], %f33;
	bar.sync 	0;
	setp.lt.u32 	%p7, %r38, 2;
	@%p7 bra 	$L__BB0_11;
$L__BB0_8:
	shr.u32 	%r17, %r38, 1;
	setp.ge.u32 	%p8, %r3, %r17;
	@%p8 bra 	$L__BB0_10;
	shl.b32 	%r32, %r17, 2;
	add.s32 	%r33, %r15, %r32;
	ld.shared.f32 	%f25, [%r33];
	ld.shared.f32 	%f26, [%r15];
	add.f32 	%f27, %f25, %f26;
	st.shared.f32 	[%r15], %f27;
$L__BB0_10:
	bar.sync 	0;
	setp.gt.u32 	%p9, %r38, 3;
	mov.u32 	%r38, %r17;
	@%p9 bra 	$L__BB0_8;
$L__BB0_11:
	setp.ne.s32 	%p10, %r3, 0;
	@%p10 bra 	$L__BB0_13;
	ld.shared.f32 	%f28, [cache];
	cvta.to.global.u64 	%rd19, %rd3;
	mul.wide.u32 	%rd20, %r2, 4;
	add.s64 	%rd21, %rd19, %rd20;
	st.global.f32 	[%rd21], %f28;
$L__BB0_13:
	ret;

}


// ===== COMPILED SASS (sm_100) =====

	.target	sm_100

	.elftype	@"ET_EXEC"


//--------------------- .note.nv.tkinfo           --------------------------
	.section	.note.nv.tkinfo,"",@"SHT_NOTE"
	.sectionflags	@"SHF_NOTE_NV_TKINFO"
	.tkinfo
        /*0018*/ 	.word	0x00000002
        /*0030*/ 	.string	""
        /*0030*/ 	.string	"ptxas"
        /*0030*/ 	.string	"Cuda compilation tools, release 13.0, V13.0.88"
        /*0030*/ 	.string	"Build cuda_13.0.r13.0/compiler.36424714_0"
        /*0030*/ 	.string	"-arch sm_100 -m 64 "



//--------------------- .note.nv.cuinfo           --------------------------
	.section	.note.nv.cuinfo,"",@"SHT_NOTE"
	.sectionflags	@"SHF_NOTE_NV_CUINFO"
        /*0018*/ 	.short	0x0002
        /*001a*/ 	.short	0x0064
        /*001c*/ 	.short	0x0082
	.zero		2


//--------------------- .nv.info                  --------------------------
	.section	.nv.info,"",@"SHT_CUDA_INFO"
	.align	4


	//----- nvinfo : EIATTR_REGCOUNT
	.align		4
        /*0000*/ 	.byte	0x04, 0x2f
        /*0002*/ 	.short	(.L_1 - .L_0)
	.align		4
.L_0:
        /*0004*/ 	.word	index@(_Z7computePKfS0_Pfi)
        /*0008*/ 	.word	0x0000001b


	//----- nvinfo : EIATTR_FRAME_SIZE
	.align		4
.L_1:
        /*000c*/ 	.byte	0x04, 0x11
        /*000e*/ 	.short	(.L_3 - .L_2)
	.align		4
.L_2:
        /*0010*/ 	.word	index@(_Z7computePKfS0_Pfi)
        /*0014*/ 	.word	0x00000000


	//----- nvinfo : EIATTR_MIN_STACK_SIZE
	.align		4
.L_3:
        /*0018*/ 	.byte	0x04, 0x12
        /*001a*/ 	.short	(.L_5 - .L_4)
	.align		4
.L_4:
        /*001c*/ 	.word	index@(_Z7computePKfS0_Pfi)
        /*0020*/ 	.word	0x00000000
.L_5:


//--------------------- .nv.compat                --------------------------
	.section	.nv.compat,"",@"SHT_CUDA_COMPAT_INFO"
	.align	4
        /*0000*/ 	.byte	0x02, 0x09, 0x00, 0x00, 0x02, 0x02, 0x01, 0x00, 0x02, 0x05, 0x05, 0x00, 0x03, 0x07, 0x01, 0x01
        /*0010*/ 	.byte	0x02, 0x03, 0x00, 0x00, 0x02, 0x06, 0x01, 0x00, 0x04, 0x0b, 0x08, 0x00, 0x09, 0x00, 0x00, 0x00
        /*0020*/ 	.byte	0x00, 0x00, 0x00, 0x00


//--------------------- .nv.info._Z7computePKfS0_Pfi --------------------------
	.section	.nv.info._Z7computePKfS0_Pfi,"",@"SHT_CUDA_INFO"
	.sectionflags	@""
	.align	4


	//----- nvinfo : EIATTR_CUDA_API_VERSION
	.align		4
        /*0000*/ 	.byte	0x04, 0x37
        /*0002*/ 	.short	(.L_7 - .L_6)
.L_6:
        /*0004*/ 	.word	0x00000082


	//----- nvinfo : EIATTR_KPARAM_INFO
	.align		4
.L_7:
        /*0008*/ 	.byte	0x04, 0x17
        /*000a*/ 	.short	(.L_9 - .L_8)
.L_8:
        /*000c*/ 	.word	0x00000000
        /*0010*/ 	.short	0x0003
        /*0012*/ 	.short	0x0018
        /*0014*/ 	.byte	0x00, 0xf0, 0x11, 0x00


	//----- nvinfo : EIATTR_KPARAM_INFO
	.align		4
.L_9:
        /*0018*/ 	.byte	0x04, 0x17
        /*001a*/ 	.short	(.L_11 - .L_10)
.L_10:
        /*001c*/ 	.word	0x00000000
        /*0020*/ 	.short	0x0002
        /*0022*/ 	.short	0x0010
        /*0024*/ 	.byte	0x00, 0xf5, 0x21, 0x00


	//----- nvinfo : EIATTR_KPARAM_INFO
	.align		4
.L_11:
        /*0028*/ 	.byte	0x04, 0x17
        /*002a*/ 	.short	(.L_13 - .L_12)
.L_12:
        /*002c*/ 	.word	0x00000000
        /*0030*/ 	.short	0x0001
        /*0032*/ 	.short	0x0008
        /*0034*/ 	.byte	0x00, 0xf5, 0x21, 0x00


	//----- nvinfo : EIATTR_KPARAM_INFO
	.align		4
.L_13:
        /*0038*/ 	.byte	0x04, 0x17
        /*003a*/ 	.short	(.L_15 - .L_14)
.L_14:
        /*003c*/ 	.word	0x00000000
        /*0040*/ 	.short	0x0000
        /*0042*/ 	.short	0x0000
        /*0044*/ 	.byte	0x00, 0xf5, 0x21, 0x00


	//----- nvinfo : EIATTR_SPARSE_MMA_MASK
	.align		4
.L_15:
        /*0048*/ 	.byte	0x03, 0x50
        /*004a*/ 	.short	0x0000


	//----- nvinfo : EIATTR_MAXREG_COUNT
	.align		4
        /*004c*/ 	.byte	0x03, 0x1b
        /*004e*/ 	.short	0x00ff


	//----- nvinfo : EIATTR_NUM_BARRIERS
	.align		4
        /*0050*/ 	.byte	0x02, 0x4c
        /*0052*/ 	.byte	0x01
	.zero		1


	//----- nvinfo : EIATTR_MERCURY_ISA_VERSION
	.align		4
        /*0054*/ 	.byte	0x03, 0x5f
        /*0056*/ 	.short	0x0101


	//----- nvinfo : EIATTR_VRC_CTA_INIT_COUNT
	.align		4
        /*0058*/ 	.byte	0x02, 0x4a
	.zero		1
	.zero		1


	//----- nvinfo : EIATTR_EXIT_INSTR_OFFSETS
	.align		4
        /*005c*/ 	.byte	0x04, 0x1c
        /*005e*/ 	.short	(.L_17 - .L_16)


	//   ....[0]....
.L_16:
        /*0060*/ 	.word	0x000006b0


	//   ....[1]....
        /*0064*/ 	.word	0x00000730


	//----- nvinfo : EIATTR_CRS_STACK_SIZE
	.align		4
.L_17:
        /*0068*/ 	.byte	0x04, 0x1e
        /*006a*/ 	.short	(.L_19 - .L_18)
.L_18:
        /*006c*/ 	.word	0x00000000


	//----- nvinfo : EIATTR_CBANK_PARAM_SIZE
	.align		4
.L_19:
        /*0070*/ 	.byte	0x03, 0x19
        /*0072*/ 	.short	0x001c


	//----- nvinfo : EIATTR_PARAM_CBANK
	.align		4
        /*0074*/ 	.byte	0x04, 0x0a
        /*0076*/ 	.short	(.L_21 - .L_20)
	.align		4
.L_20:
        /*0078*/ 	.word	index@(.nv.constant0._Z7computePKfS0_Pfi)
        /*007c*/ 	.short	0x0380
        /*007e*/ 	.short	0x001c


	//----- nvinfo : EIATTR_SW_WAR
	.align		4
.L_21:
        /*0080*/ 	.byte	0x04, 0x36
        /*0082*/ 	.short	(.L_23 - .L_22)
.L_22:
        /*0084*/ 	.word	0x00000008
.L_23:


//--------------------- .nv.callgraph             --------------------------
	.section	.nv.callgraph,"",@"SHT_CUDA_CALLGRAPH"
	.align	4
	.sectionentsize	8
	.align		4
        /*0000*/ 	.word	0x00000000
	.align		4
        /*0004*/ 	.word	0xffffffff
	.align		4
        /*0008*/ 	.word	0x00000000
	.align		4
        /*000c*/ 	.word	0xfffffffe
	.align		4
        /*0010*/ 	.word	0x00000000
	.align		4
        /*0014*/ 	.word	0xfffffffd
	.align		4
        /*0018*/ 	.word	0x00000000
	.align		4
        /*001c*/ 	.word	0xfffffffc


//--------------------- .text._Z7computePKfS0_Pfi --------------------------
	.section	.text._Z7computePKfS0_Pfi,"ax",@progbits
	.align	128
        .global         _Z7computePKfS0_Pfi
        .type           _Z7computePKfS0_Pfi,@function
        .size           _Z7computePKfS0_Pfi,(.L_x_9 - _Z7computePKfS0_Pfi)
        .other          _Z7computePKfS0_Pfi,@"STO_CUDA_ENTRY STV_DEFAULT"
_Z7computePKfS0_Pfi:
.text._Z7computePKfS0_Pfi:
[----:B------:R-:W-:Y:S01]  /*0000*/  LDC R1, c[0x0][0x37c] ;  /* 0x0000df00ff017b82 */ /* 0x000fe20000000800 */
[----:B------:R-:W0:Y:S01]  /*0010*/  S2R R0, SR_CTAID.X ;  /* 0x0000000000007919 */ /* 0x000e220000002500 */
[----:B------:R-:W1:Y:S06]  /*0020*/  LDCU UR4, c[0x0][0x360] ;  /* 0x00006c00ff0477ac */ /* 0x000e6c0008000800 */
[----:B------:R-:W2:Y:S01]  /*0030*/  LDC R5, c[0x0][0x370] ;  /* 0x0000dc00ff057b82 */ /* 0x000ea20000000800 */
[----:B------:R-:W-:Y:S01]  /*0040*/  BSSY.RECONVERGENT B0, `(.L_x_0) ;  /* 0x0000052000007945 */ /* 0x000fe20003800200 */
[----:B------:R-:W0:Y:S01]  /*0050*/  S2R R3, SR_TID.X ;  /* 0x0000000000037919 */ /* 0x000e220000002100 */
[----:B------:R-:W3:Y:S01]  /*0060*/  LDCU UR5, c[0x0][0x398] ;  /* 0x00007300ff0577ac */ /* 0x000ee20008000800 */
[----:B------:R-:W-:Y:S01]  /*0070*/  HFMA2 R6, -RZ, RZ, 0, 0 ;  /* 0x00000000ff067431 */ /* 0x000fe200000001ff */
[----:B------:R-:W4:Y:S01]  /*0080*/  LDCU.64 UR6, c[0x0][0x358] ;  /* 0x00006b00ff0677ac */ /* 0x000f220008000a00 */
[----:B-1----:R-:W-:-:S02]  /*0090*/  IMAD.U32 R4, RZ, RZ, UR4 ;  /* 0x00000004ff047e24 */ /* 0x002fc4000f8e00ff */
[----:B--2---:R-:W-:Y:S02]  /*00a0*/  IMAD R5, R5, UR4, RZ ;  /* 0x0000000405057c24 */ /* 0x004fe4000f8e02ff */
[----:B0-----:R-:W-:-:S05]  /*00b0*/  IMAD R2, R0, UR4, R3 ;  /* 0x0000000400027c24 */ /* 0x001fca000f8e0203 */
[----:B---3--:R-:W-:-:S13]  /*00c0*/  ISETP.GE.AND P0, PT, R2, UR5, PT ;  /* 0x0000000502007c0c */ /* 0x008fda000bf06270 */
[----:B----4-:R-:W-:Y:S05]  /*00d0*/  @P0 BRA `(.L_x_1) ;  /* 0x0000000400200947 */ /* 0x010fea0003800000 */
[----:B------:R-:W0:Y:S01]  /*00e0*/  I2F.U32.RP R11, R5 ;  /* 0x00000005000b7306 */ /* 0x000e220000209000 */
[C---:B------:R-:W-:Y:S01]  /*00f0*/  IADD3 R8, PT, PT, R5.reuse, R2, RZ ;  /* 0x0000000205087210 */ /* 0x040fe20007ffe0ff */
[----:B------:R-:W-:Y:S01]  /*0100*/  IMAD.MOV R13, RZ, RZ, -R5 ;  /* 0x000000ffff0d7224 */ /* 0x000fe200078e0a05 */
[----:B------:R-:W-:Y:S01]  /*0110*/  ISETP.NE.U32.AND P2, PT, R5, RZ, PT ;  /* 0x000000ff0500720c */ /* 0x000fe20003f45070 */
[----:B------:R-:W-:Y:S01]  /*0120*/  BSSY.RECONVERGENT B1, `(.L_x_2) ;  /* 0x0000029000017945 */ /* 0x000fe20003800200 */
[C---:B------:R-:W-:Y:S02]  /*0130*/  ISETP.GE.AND P0, PT, R8.reuse, UR5, PT ;  /* 0x0000000508007c0c */ /* 0x040fe4000bf06270 */
[----:B------:R-:W-:Y:S02]  /*0140*/  VIMNMX R9, PT, PT, R8, UR5, !PT ;  /* 0x0000000508097c48 */ /* 0x000fe4000ffe0100 */
[----:B------:R-:W-:-:S04]  /*0150*/  SEL R10, RZ, 0x1, P0 ;  /* 0x00000001ff0a7807 */ /* 0x000fc80000000000 */
[----:B------:R-:W-:Y:S01]  /*0160*/  IADD3 R8, PT, PT, R9, -R8, -R10 ;  /* 0x8000000809087210 */ /* 0x000fe20007ffe80a */
[----:B0-----:R-:W0:Y:S02]  /*0170*/  MUFU.RCP R11, R11 ;  /* 0x0000000b000b7308 */ /* 0x001e240000001000 */
[----:B0-----:R-:W-:-:S06]  /*0180*/  IADD3 R6, PT, PT, R11, 0xffffffe, RZ ;  /* 0x0ffffffe0b067810 */ /* 0x001fcc0007ffe0ff */
[----:B------:R0:W1:Y:S02]  /*0190*/  F2I.FTZ.U32.TRUNC.NTZ R7, R6 ;  /* 0x0000000600077305 */ /* 0x000064000021f000 */
[----:B0-----:R-:W-:Y:S02]  /*01a0*/  IMAD.MOV.U32 R6, RZ, RZ, RZ ;  /* 0x000000ffff067224 */ /* 0x001fe400078e00ff */
[----:B-1----:R-:W-:-:S04]  /*01b0*/  IMAD R13, R13, R7, RZ ;  /* 0x000000070d0d7224 */ /* 0x002fc800078e02ff */
[----:B------:R-:W-:-:S06]  /*01c0*/  IMAD.HI.U32 R7, R7, R13, R6 ;  /* 0x0000000d07077227 */ /* 0x000fcc00078e0006 */
[----:B------:R-:W-:-:S05]  /*01d0*/  IMAD.HI.U32 R7, R7, R8, RZ ;  /* 0x0000000807077227 */ /* 0x000fca00078e00ff */
[----:B------:R-:W-:-:S05]  /*01e0*/  IADD3 R6, PT, PT, -R7, RZ, RZ ;  /* 0x000000ff07067210 */ /* 0x000fca0007ffe1ff */
[----:B------:R-:W-:-:S05]  /*01f0*/  IMAD R8, R5, R6, R8 ;  /* 0x0000000605087224 */ /* 0x000fca00078e0208 */
[----:B------:R-:W-:-:S13]  /*0200*/  ISETP.GE.U32.AND P0, PT, R8, R5, PT ;  /* 0x000000050800720c */ /* 0x000fda0003f06070 */
[----:B------:R-:W-:Y:S01]  /*0210*/  @P0 IMAD.IADD R8, R8, 0x1, -R5 ;  /* 0x0000000108080824 */ /* 0x000fe200078e0a05 */
[----:B------:R-:W-:-:S04]  /*0220*/  @P0 IADD3 R7, PT, PT, R7, 0x1, RZ ;  /* 0x0000000107070810 */ /* 0x000fc80007ffe0ff */
[----:B------:R-:W-:-:S13]  /*0230*/  ISETP.GE.U32.AND P1, PT, R8, R5, PT ;  /* 0x000000050800720c */ /* 0x000fda0003f26070 */
[----:B------:R-:W-:Y:S01]  /*0240*/  @P1 VIADD R7, R7, 0x1 ;  /* 0x0000000107071836 */ /* 0x000fe20000000000 */
[----:B------:R-:W-:-:S04]  /*0250*/  @!P2 LOP3.LUT R7, RZ, R5, RZ, 0x33, !PT ;  /* 0x00000005ff07a212 */ /* 0x000fc800078e33ff */
[----:B------:R-:W-:-:S04]  /*0260*/  IADD3 R7, PT, PT, R10, R7, RZ ;  /* 0x000000070a077210 */ /* 0x000fc80007ffe0ff */
[C---:B------:R-:W-:Y:S02]  /*0270*/  LOP3.LUT R6, R7.reuse, 0x3, RZ, 0xc0, !PT ;  /* 0x0000000307067812 */ /* 0x040fe400078ec0ff */
[----:B------:R-:W-:Y:S02]  /*0280*/  ISETP.GE.U32.AND P1, PT, R7, 0x3, PT ;  /* 0x000000030700780c */ /* 0x000fe40003f26070 */
[----:B------:R-:W-:Y:S01]  /*0290*/  ISETP.NE.AND P0, PT, R6, 0x3, PT ;  /* 0x000000030600780c */ /* 0x000fe20003f05270 */
[----:B------:R-:W-:-:S12]  /*02a0*/  IMAD.MOV.U32 R6, RZ, RZ, RZ ;  /* 0x000000ffff067224 */ /* 0x000fd800078e00ff */
[----:B------:R-:W-:Y:S05]  /*02b0*/  @!P0 BRA `(.L_x_3) ;  /* 0x00000000003c8947 */ /* 0x000fea0003800000 */
[----:B------:R-:W0:Y:S01]  /*02c0*/  LDC.64 R8, c[0x0][0x380] ;  /* 0x0000e000ff087b82 */ /* 0x000e220000000a00 */
[----:B------:R-:W-:-:S04]  /*02d0*/  IADD3 R6, PT, PT, R7, 0x1, RZ ;  /* 0x0000000107067810 */ /* 0x000fc80007ffe0ff */
[----:B------:R-:W-:Y:S01]  /*02e0*/  LOP3.LUT R7, R6, 0x3, RZ, 0xc0, !PT ;  /* 0x0000000306077812 */ /* 0x000fe200078ec0ff */
[----:B------:R-:W-:Y:S02]  /*02f0*/  IMAD.MOV.U32 R6, RZ, RZ, RZ ;  /* 0x000000ffff067224 */ /* 0x000fe400078e00ff */
[----:B------:R-:W1:Y:S01]  /*0300*/  LDC.64 R10, c[0x0][0x388] ;  /* 0x0000e200ff0a7b82 */ /* 0x000e620000000a00 */
[----:B------:R-:W-:-:S07]  /*0310*/  IADD3 R7, PT, PT, -R7, RZ, RZ ;  /* 0x000000ff07077210 */ /* 0x000fce0007ffe1ff */
.L_x_4:
[----:B-1----:R-:W-:-:S04]  /*0320*/  IMAD.WIDE R12, R2, 0x4, R10 ;  /* 0x00000004020c7825 */ /* 0x002fc800078e020a */
[----:B0-----:R-:W-:Y:S02]  /*0330*/  IMAD.WIDE R14, R2, 0x4, R8 ;  /* 0x00000004020e7825 */ /* 0x001fe400078e0208 */
[----:B------:R-:W2:Y:S04]  /*0340*/  LDG.E R12, desc[UR6][R12.64] ;  /* 0x000000060c0c7981 */ /* 0x000ea8000c1e1900 */
[----:B------:R-:W2:Y:S01]  /*0350*/  LDG.E R15, desc[UR6][R14.64] ;  /* 0x000000060e0f7981 */ /* 0x000ea2000c1e1900 */
[----:B------:R-:W-:Y:S01]  /*0360*/  VIADD R7, R7, 0x1 ;  /* 0x0000000107077836 */ /* 0x000fe20000000000 */
[----:B------:R-:W-:-:S04]  /*0370*/  IADD3 R2, PT, PT, R5, R2, RZ ;  /* 0x0000000205027210 */ /* 0x000fc80007ffe0ff */
[----:B------:R-:W-:Y:S01]  /*0380*/  ISETP.NE.AND P0, PT, R7, RZ, PT ;  /* 0x000000ff0700720c */ /* 0x000fe20003f05270 */
[----:B--2---:R-:W-:-:S12]  /*0390*/  FFMA R6, R15, R12, R6 ;  /* 0x0000000c0f067223 */ /* 0x004fd80000000006 */
[----:B------:R-:W-:Y:S05]  /*03a0*/  @P0 BRA `(.L_x_4) ;  /* 0xfffffffc00dc0947 */ /* 0x000fea000383ffff */
.L_x_3:
[----:B------:R-:W-:Y:S05]  /*03b0*/  BSYNC.RECONVERGENT B1 ;  /* 0x0000000000017941 */ /* 0x000fea0003800200 */
.L_x_2:
[----:B------:R-:W-:Y:S05]  /*03c0*/  @!P1 BRA `(.L_x_1) ;  /* 0x0000000000649947 */ /* 0x000fea0003800000 */
.L_x_5:
[----:B------:R-:W0:Y:S08]  /*03d0*/  LDC.64 R8, c[0x0][0x380] ;  /* 0x0000e000ff087b82 */ /* 0x000e300000000a00 */
[----:B------:R-:W1:Y:S01]  /*03e0*/  LDC.64 R10, c[0x0][0x388] ;  /* 0x0000e200ff0a7b82 */ /* 0x000e620000000a00 */
[----:B0-----:R-:W-:-:S04]  /*03f0*/  IMAD.WIDE R20, R2, 0x4, R8 ;  /* 0x0000000402147825 */ /* 0x001fc800078e0208 */
[----:B------:R-:W-:Y:S02]  /*0400*/  IMAD.WIDE R18, R5, 0x4, R20 ;  /* 0x0000000405127825 */ /* 0x000fe400078e0214 */
[----:B------:R-:W2:Y:S02]  /*0410*/  LDG.E R21, desc[UR6][R20.64] ;  /* 0x0000000614157981 */ /* 0x000ea4000c1e1900 */
[----:B-1----:R-:W-:-:S04]  /*0420*/  IMAD.WIDE R22, R2, 0x4, R10 ;  /* 0x0000000402167825 */ /* 0x002fc800078e020a */
[C---:B------:R-:W-:Y:S02]  /*0430*/  IMAD.WIDE R10, R5.reuse, 0x4, R22 ;  /* 0x00000004050a7825 */ /* 0x040fe400078e0216 */
[----:B------:R-:W2:Y:S02]  /*0440*/  LDG.E R22, desc[UR6][R22.64] ;  /* 0x0000000616167981 */ /* 0x000ea4000c1e1900 */
[C---:B------:R-:W-:Y:S02]  /*0450*/  IMAD.WIDE R12, R5.reuse, 0x4, R18 ;  /* 0x00000004050c7825 */ /* 0x040fe400078e0212 */
[----:B------:R-:W3:Y:S02]  /*0460*/  LDG.E R18, desc[UR6][R18.64] ;  /* 0x0000000612127981 */ /* 0x000ee4000c1e1900 */
[C---:B------:R-:W-:Y:S02]  /*0470*/  IMAD.WIDE R8, R5.reuse, 0x4, R10 ;  /* 0x0000000405087825 */ /* 0x040fe400078e020a */
[----:B------:R-:W3:Y:S02]  /*0480*/  LDG.E R10, desc[UR6][R10.64] ;  /* 0x000000060a0a7981 */ /* 0x000ee4000c1e1900 */
[----:B------:R-:W-:-:S02]  /*0490*/  IMAD.WIDE R16, R5, 0x4, R12 ;  /* 0x0000000405107825 */ /* 0x000fc400078e020c */
[----:B------:R-:W4:Y:S02]  /*04a0*/  LDG.E R24, desc[UR6][R12.64] ;  /* 0x000000060c187981 */ /* 0x000f24000c1e1900 */
[C---:B------:R-:W-:Y:S02]  /*04b0*/  IMAD.WIDE R14, R5.reuse, 0x4, R8 ;  /* 0x00000004050e7825 */ /* 0x040fe400078e0208 */
[----:B------:R-:W4:Y:S04]  /*04c0*/  LDG.E R8, desc[UR6][R8.64] ;  /* 0x0000000608087981 */ /* 0x000f28000c1e1900 */
[----:B------:R-:W5:Y:S04]  /*04d0*/  LDG.E R16, desc[UR6][R16.64] ;  /* 0x0000000610107981 */ /* 0x000f68000c1e1900 */
[----:B------:R-:W5:Y:S01]  /*04e0*/  LDG.E R14, desc[UR6][R14.64] ;  /* 0x000000060e0e7981 */ /* 0x000f62000c1e1900 */
[----:B------:R-:W-:-:S05]  /*04f0*/  IMAD R2, R5, 0x4, R2 ;  /* 0x0000000405027824 */ /* 0x000fca00078e0202 */
[----:B------:R-:W-:Y:S01]  /*0500*/  ISETP.GE.AND P0, PT, R2, UR5, PT ;  /* 0x0000000502007c0c */ /* 0x000fe2000bf06270 */
[----:B--2---:R-:W-:-:S04]  /*0510*/  FFMA R21, R21, R22, R6 ;  /* 0x0000001615157223 */ /* 0x004fc80000000006 */
[----:B---3--:R-:W-:-:S04]  /*0520*/  FFMA R21, R18, R10, R21 ;  /* 0x0000000a12157223 */ /* 0x008fc80000000015 */
[----:B----4-:R-:W-:-:S04]  /*0530*/  FFMA R21, R24, R8, R21 ;  /* 0x0000000818157223 */ /* 0x010fc80000000015 */
[----:B-----5:R-:W-:Y:S01]  /*0540*/  FFMA R6, R16, R14, R21 ;  /* 0x0000000e10067223 */ /* 0x020fe20000000015 */
[----:B------:R-:W-:Y:S06]  /*0550*/  @!P0 BRA `(.L_x_5) ;  /* 0xfffffffc009c8947 */ /* 0x000fec000383ffff */
.L_x_1:
[----:B------:R-:W-:Y:S05]  /*0560*/  BSYNC.RECONVERGENT B0 ;  /* 0x0000000000007941 */ /* 0x000fea0003800200 */
.L_x_0:
[----:B------:R-:W0:Y:S01]  /*0570*/  S2UR UR5, SR_CgaCtaId ;  /* 0x00000000000579c3 */ /* 0x000e220000008800 */
[----:B------:R-:W-:Y:S01]  /*0580*/  UMOV UR4, 0x400 ;  /* 0x0000040000047882 */ /* 0x000fe20000000000 */
[----:B------:R-:W-:Y:S02]  /*0590*/  ISETP.GE.U32.AND P1, PT, R4, 0x2, PT ;  /* 0x000000020400780c */ /* 0x000fe40003f26070 */
[----:B------:R-:W-:Y:S01]  /*05a0*/  ISETP.NE.AND P0, PT, R3, RZ, PT ;  /* 0x000000ff0300720c */ /* 0x000fe20003f05270 */
[----:B0-----:R-:W-:-:S06]  /*05b0*/  ULEA UR4, UR5, UR4, 0x18 ;  /* 0x0000000405047291 */ /* 0x001fcc000f8ec0ff */
[----:B------:R-:W-:-:S05]  /*05c0*/  LEA R5, R3, UR4, 0x2 ;  /* 0x0000000403057c11 */ /* 0x000fca000f8e10ff */
[----:B------:R0:W-:Y:S01]  /*05d0*/  STS [R5], R6 ;  /* 0x0000000605007388 */ /* 0x0001e20000000800 */
[----:B------:R-:W-:Y:S06]  /*05e0*/  BAR.SYNC.DEFER_BLOCKING 0x0 ;  /* 0x0000000000007b1d */ /* 0x000fec0000010000 */
[----:B------:R-:W-:Y:S05]  /*05f0*/  @!P1 BRA `(.L_x_6) ;  /* 0x00000000002c9947 */ /* 0x000fea0003800000 */
.L_x_7:
[----:B------:R-:W-:-:S04]  /*0600*/  SHF.R.U32.HI R8, RZ, 0x1, R4 ;  /* 0x00000001ff087819 */ /* 0x000fc80000011604 */
[----:B------:R-:W-:-:S13]  /*0610*/  ISETP.GE.U32.AND P1, PT, R3, R8, PT ;  /* 0x000000080300720c */ /* 0x000fda0003f26070 */
[----:B------:R-:W-:Y:S01]  /*0620*/  @!P1 LEA R2, R8, R5, 0x2 ;  /* 0x0000000508029211 */ /* 0x000fe200078e10ff */
[----:B------:R-:W-:Y:S05]  /*0630*/  @!P1 LDS R7, [R5] ;  /* 0x0000000005079984 */ /* 0x000fea0000000800 */
[----:B------:R-:W0:Y:S02]  /*0640*/  @!P1 LDS R2, [R2] ;  /* 0x0000000002029984 */ /* 0x000e240000000800 */
[----:B0-----:R-:W-:-:S05]  /*0650*/  @!P1 FADD R6, R2, R7 ;  /* 0x0000000702069221 */ /* 0x001fca0000000000 */
[----:B------:R1:W-:Y:S01]  /*0660*/  @!P1 STS [R5], R6 ;  /* 0x0000000605009388 */ /* 0x0003e20000000800 */
[----:B------:R-:W-:Y:S01]  /*0670*/  BAR.SYNC.DEFER_BLOCKING 0x0 ;  /* 0x0000000000007b1d */ /* 0x000fe20000010000 */
[----:B------:R-:W-:Y:S02]  /*0680*/  ISETP.GT.U32.AND P1, PT, R4, 0x3, PT ;  /* 0x000000030400780c */ /* 0x000fe40003f24070 */
[----:B------:R-:W-:-:S11]  /*0690*/  MOV R4, R8 ;  /* 0x0000000800047202 */ /* 0x000fd60000000f00 */
[----:B-1----:R-:W-:Y:S05]  /*06a0*/  @P1 BRA `(.L_x_7) ;  /* 0xfffffffc00d41947 */ /* 0x002fea000383ffff */
.L_x_6:
[----:B------:R-:W-:Y:S05]  /*06b0*/  @P0 EXIT ;  /* 0x000000000000094d */ /* 0x000fea0003800000 */
[----:B------:R-:W1:Y:S01]  /*06c0*/  S2UR UR5, SR_CgaCtaId ;  /* 0x00000000000579c3 */ /* 0x000e620000008800 */
[----:B------:R-:W-:-:S07]  /*06d0*/  UMOV UR4, 0x400 ;  /* 0x0000040000047882 */ /* 0x000fce0000000000 */
[----:B------:R-:W2:Y:S01]  /*06e0*/  LDC.64 R2, c[0x0][0x390] ;  /* 0x0000e400ff027b82 */ /* 0x000ea20000000a00 */
[----:B-1----:R-:W-:Y:S01]  /*06f0*/  ULEA UR4, UR5, UR4, 0x18 ;  /* 0x0000000405047291 */ /* 0x002fe2000f8ec0ff */
[----:B--2---:R-:W-:-:S08]  /*0700*/  IMAD.WIDE.U32 R2, R0, 0x4, R2 ;  /* 0x0000000400027825 */ /* 0x004fd000078e0002 */
[----:B0-----:R-:W0:Y:S04]  /*0710*/  LDS R5, [UR4] ;  /* 0x00000004ff057984 */ /* 0x001e280008000800 */
[----:B0-----:R-:W-:Y:S01]  /*0720*/  STG.E desc[UR6][R2.64], R5 ;  /* 0x0000000502007986 */ /* 0x001fe2000c101906 */
[----:B------:R-:W-:Y:S05]  /*0730*/  EXIT ;  /* 0x000000000000794d */ /* 0x000fea0003800000 */
.L_x_8:
[----:B------:R-:W-:-:S00]  /*0740*/  BRA `(.L_x_8) ;  /* 0xfffffffc00fc7947 */ /* 0x000fc0000383ffff */
[----:B------:R-:W-:-:S00]  /*0750*/  NOP ;  /* 0x0000000000007918 */ /* 0x000fc00000000000 */
        /* <DEDUP_REMOVED lines=10> */
.L_x_9:


//--------------------- .nv.shared._Z7computePKfS0_Pfi --------------------------
	.section	.nv.shared._Z7computePKfS0_Pfi,"aw",@nobits
	.sectionflags	@""
	.align	16
	.zero		1024


//--------------------- .nv.shared.reserved.0     --------------------------
	.section	.nv.shared.reserved.0,"aw",@nobits
	.weak		__nv_reservedSMEM_offset_0_alias
	.size		__nv_reservedSMEM_offset_0_alias, 0, 64
	.other		__nv_reservedSMEM_offset_0_alias,@"STO_CUDA_RESERVED_SHARED STV_DEFAULT"
__nv_reservedSMEM_offset_0_alias:
	.zero		0
	.zero		64


//--------------------- .nv.constant0._Z7computePKfS0_Pfi --------------------------
	.section	.nv.constant0._Z7computePKfS0_Pfi,"a",@progbits
	.sectionflags	@""
	.align	4
.nv.constant0._Z7computePKfS0_Pfi:
	.zero		924


//--------------------- SYMBOLS --------------------------

	.type		.nv.reservedSmem.offset0,@object
	.size		.nv.reservedSmem.offset0,0x4
	.type		.nv.reservedSmem.cap,@object
	.size		.nv.reservedSmem.cap,0x4
